	.headerflags	@"EF_CUDA_TEXMODE_UNIFIED EF_CUDA_64BIT_ADDRESS EF_CUDA_ACCELERATORS EF_CUDA_SM90 EF_CUDA_VIRTUAL_SM(EF_CUDA_SM90)"
	.elftype	@"ET_EXEC"


//--------------------- .nv.info                  --------------------------
	.section	.nv.info,"",@"SHT_CUDA_INFO"
	.align	4


	//----- nvinfo : EIATTR_REGCOUNT
	.align		4
        /*0000*/ 	.byte	0x04, 0x2f
        /*0002*/ 	.short	(.L_1 - .L_0)
	.align		4
.L_0:
        /*0004*/ 	.word	index@(triton_poi_fused_relu_sub_0)
        /*0008*/ 	.word	0x0000000e


	//----- nvinfo : EIATTR_MIN_STACK_SIZE
	.align		4
.L_1:
        /*000c*/ 	.byte	0x04, 0x12
        /*000e*/ 	.short	(.L_3 - .L_2)
	.align		4
.L_2:
        /*0010*/ 	.word	index@(triton_poi_fused_relu_sub_0)
        /*0014*/ 	.word	0x00000000


	//----- nvinfo : EIATTR_FRAME_SIZE
	.align		4
.L_3:
        /*0018*/ 	.byte	0x04, 0x11
        /*001a*/ 	.short	(.L_5 - .L_4)
	.align		4
.L_4:
        /*001c*/ 	.word	index@(triton_poi_fused_relu_sub_0)
        /*0020*/ 	.word	0x00000000


	//----- nvinfo : EIATTR_MIN_STACK_SIZE
	.align		4
.L_5:
        /*0024*/ 	.byte	0x04, 0x12
        /*0026*/ 	.short	(.L_7 - .L_6)
	.align		4
.L_6:
        /*0028*/ 	.word	index@(triton_poi_fused_relu_sub_0)
        /*002c*/ 	.word	0x00000000
.L_7:


//--------------------- .nv.info.triton_poi_fused_relu_sub_0 --------------------------
	.section	.nv.info.triton_poi_fused_relu_sub_0,"",@"SHT_CUDA_INFO"
	.sectionflags	@""
	.align	4


	//----- nvinfo : EIATTR_CUDA_API_VERSION
	.align		4
        /*0000*/ 	.byte	0x04, 0x37
        /*0002*/ 	.short	(.L_9 - .L_8)
.L_8:
        /*0004*/ 	.word	0x0000007c


	//----- nvinfo : EIATTR_KPARAM_INFO
	.align		4
.L_9:
        /*0008*/ 	.byte	0x04, 0x17
        /*000a*/ 	.short	(.L_11 - .L_10)
.L_10:
        /*000c*/ 	.word	0x00000000
        /*0010*/ 	.short	0x0002
        /*0012*/ 	.short	0x0010
        /*0014*/ 	.byte	0x00, 0xf0, 0x11, 0x00


	//----- nvinfo : EIATTR_KPARAM_INFO
	.align		4
.L_11:
        /*0018*/ 	.byte	0x04, 0x17
        /*001a*/ 	.short	(.L_13 - .L_12)
.L_12:
        /*001c*/ 	.word	0x00000000
        /*0020*/ 	.short	0x0001
        /*0022*/ 	.short	0x0008
        /*0024*/ 	.byte	0x00, 0xf4, 0x21, 0x00


	//----- nvinfo : EIATTR_KPARAM_INFO
	.align		4
.L_13:
        /*0028*/ 	.byte	0x04, 0x17
        /*002a*/ 	.short	(.L_15 - .L_14)
.L_14:
        /*002c*/ 	.word	0x00000000
        /*0030*/ 	.short	0x0000
        /*0032*/ 	.short	0x0000
        /*0034*/ 	.byte	0x00, 0xf4, 0x21, 0x00


	//----- nvinfo : EIATTR_SPARSE_MMA_MASK
	.align		4
.L_15:
        /*0038*/ 	.byte	0x03, 0x50
        /*003a*/ 	.short	0x0000


	//----- nvinfo : EIATTR_MAXREG_COUNT
	.align		4
        /*003c*/ 	.byte	0x03, 0x1b
        /*003e*/ 	.short	0x00ff


	//----- nvinfo : EIATTR_EXIT_INSTR_OFFSETS
	.align		4
        /*0040*/ 	.byte	0x04, 0x1c
        /*0042*/ 	.short	(.L_17 - .L_16)


	//   ....[0]....
.L_16:
        /*0044*/ 	.word	0x00000170


	//   ....[1]....
        /*0048*/ 	.word	0x00000190


	//----- nvinfo : EIATTR_REQNTID
	.align		4
.L_17:
        /*004c*/ 	.byte	0x04, 0x10
        /*004e*/ 	.short	(.L_19 - .L_18)
.L_18:
        /*0050*/ 	.word	0x00000080
        /*0054*/ 	.word	0x00000001
        /*0058*/ 	.word	0x00000001


	//----- nvinfo : EIATTR_CRS_STACK_SIZE
	.align		4
.L_19:
        /*005c*/ 	.byte	0x04, 0x1e
        /*005e*/ 	.short	(.L_21 - .L_20)
.L_20:
        /*0060*/ 	.word	0x00000000


	//----- nvinfo : EIATTR_CBANK_PARAM_SIZE
	.align		4
.L_21:
        /*0064*/ 	.byte	0x03, 0x19
        /*0066*/ 	.short	0x0014


	//----- nvinfo : EIATTR_PARAM_CBANK
	.align		4
        /*0068*/ 	.byte	0x04, 0x0a
        /*006a*/ 	.short	(.L_23 - .L_22)
	.align		4
.L_22:
        /*006c*/ 	.word	index@(.nv.constant0.triton_poi_fused_relu_sub_0)
        /*0070*/ 	.short	0x0210
        /*0072*/ 	.short	0x0014


	//----- nvinfo : EIATTR_SW_WAR
	.align		4
.L_23:
        /*0074*/ 	.byte	0x04, 0x36
        /*0076*/ 	.short	(.L_25 - .L_24)
.L_24:
        /*0078*/ 	.word	0x00000008
.L_25:


//--------------------- .nv.callgraph             --------------------------
	.section	.nv.callgraph,"",@"SHT_CUDA_CALLGRAPH"
	.align	4
	.sectionentsize	8
	.align		4
        /*0000*/ 	.word	0x00000000
	.align		4
        /*0004*/ 	.word	0xffffffff
	.align		4
        /*0008*/ 	.word	0x00000000
	.align		4
        /*000c*/ 	.word	0xfffffffe
	.align		4
        /*0010*/ 	.word	0x00000000
	.align		4
        /*0014*/ 	.word	0xfffffffd
	.align		4
        /*0018*/ 	.word	0x00000000
	.align		4
        /*001c*/ 	.word	0xfffffffc


//--------------------- .text.triton_poi_fused_relu_sub_0 --------------------------
	.section	.text.triton_poi_fused_relu_sub_0,"ax",@progbits
	.align	128
        .global         triton_poi_fused_relu_sub_0
        .type           triton_poi_fused_relu_sub_0,@function
        .size           triton_poi_fused_relu_sub_0,(.L_x_3 - triton_poi_fused_relu_sub_0)
        .other          triton_poi_fused_relu_sub_0,@"STO_CUDA_ENTRY STV_DEFAULT"
triton_poi_fused_relu_sub_0:
.text.triton_poi_fused_relu_sub_0:
[----:B------:R-:W0:Y:S02]  /*0000*/  LDC R1, c[0x0][0x28] ;  /* 0x00000a00ff017b82 */ /* 0x000e240000000800 */
[----:B------:R-:W1:Y:S01]  /*0010*/  S2R R0, SR_TID.X ;  /* 0x0000000000007919 */ /* 0x000e620000002100 */
[----:B------:R-:W2:Y:S01]  /*0020*/  LDC.64 R4, c[0x0][0x218] ;  /* 0x00008600ff047b82 */ /* 0x000ea20000000a00 */
[----:B------:R-:W-:Y:S01]  /*0030*/  ULDC.64 UR4, c[0x0][0x208] ;  /* 0x0000820000047ab9 */ /* 0x000fe20000000a00 */
[----:B------:R-:W-:Y:S01]  /*0040*/  BSSY B0, `(.L_x_0) ;  /* 0x000000b000007945 */ /* 0x000fe20003800000 */
[----:B------:R-:W3:Y:S01]  /*0050*/  S2R R7, SR_CTAID.X ;  /* 0x0000000000077919 */ /* 0x000ee20000002500 */
[----:B------:R-:W-:Y:S01]  /*0060*/  CS2R R8, SRZ ;  /* 0x0000000000087805 */ /* 0x000fe2000001ff00 */
[----:B-1----:R-:W-:-:S05]  /*0070*/  IMAD.SHL.U32 R0, R0, 0x2, RZ ;  /* 0x0000000200007824 */ /* 0x002fca00078e00ff */
[----:B------:R-:W-:-:S05]  /*0080*/  LOP3.LUT R0, R0, 0xfe, RZ, 0xc0, !PT ;  /* 0x000000fe00007812 */ /* 0x000fca00078ec0ff */
[----:B---3--:R-:W-:-:S05]  /*0090*/  IMAD R7, R7, 0x100, R0 ;  /* 0x0000010007077824 */ /* 0x008fca00078e0200 */
[----:B------:R-:W-:-:S13]  /*00a0*/  ISETP.GE.AND P2, PT, R7, 0x100, PT ;  /* 0x000001000700780c */ /* 0x000fda0003f46270 */
[----:B--2---:R-:W-:Y:S05]  /*00b0*/  @P2 BRA `(.L_x_1) ;  /* 0x00000000000c2947 */ /* 0x004fea0003800000 */
[----:B------:R-:W1:Y:S02]  /*00c0*/  LDC.64 R2, c[0x0][0x210] ;  /* 0x00008400ff027b82 */ /* 0x000e640000000a00 */
[----:B-1----:R-:W-:-:S05]  /*00d0*/  IMAD.WIDE R2, R7, 0x4, R2 ;  /* 0x0000000407027825 */ /* 0x002fca00078e0202 */
[----:B------:R1:W5:Y:S02]  /*00e0*/  LDG.E.64 R8, desc[UR4][R2.64] ;  /* 0x0000000402087981 */ /* 0x000364000c1e1b00 */
.L_x_1:
[----:B------:R-:W-:Y:S05]  /*00f0*/  BSYNC B0 ;  /* 0x0000000000007941 */ /* 0x000fea0003800000 */
.L_x_0:
[C---:B-----5:R-:W-:Y:S01]  /*0100*/  FSETP.GEU.AND P0, PT, R8.reuse, RZ, PT ;  /* 0x000000ff0800720b */ /* 0x060fe20003f0e000 */
[----:B-1----:R-:W-:Y:S01]  /*0110*/  IMAD.WIDE R2, R7, 0x4, R4 ;  /* 0x0000000407027825 */ /* 0x002fe200078e0204 */
[C---:B------:R-:W-:Y:S02]  /*0120*/  FSETP.GEU.AND P1, PT, R9.reuse, RZ, PT ;  /* 0x000000ff0900720b */ /* 0x040fe40003f2e000 */
[----:B------:R-:W-:Y:S02]  /*0130*/  FSEL R11, R8, RZ, P0 ;  /* 0x000000ff080b7208 */ /* 0x000fe40000000000 */
[----:B------:R-:W-:-:S03]  /*0140*/  FSEL R0, R9, RZ, P1 ;  /* 0x000000ff09007208 */ /* 0x000fc60000800000 */
[----:B------:R-:W-:Y:S02]  /*0150*/  FADD R8, R11, -R8 ;  /* 0x800000080b087221 */ /* 0x000fe40000000000 */
[----:B------:R-:W-:Y:S01]  /*0160*/  FADD R9, R0, -R9 ;  /* 0x8000000900097221 */ /* 0x000fe20000000000 */
[----:B------:R-:W-:Y:S06]  /*0170*/  @P2 EXIT ;  /* 0x000000000000294d */ /* 0x000fec0003800000 */
[----:B------:R-:W-:Y:S01]  /*0180*/  STG.E.64 desc[UR4][R2.64], R8 ;  /* 0x0000000802007986 */ /* 0x000fe2000c101b04 */
[----:B------:R-:W-:Y:S05]  /*0190*/  EXIT ;  /* 0x000000000000794d */ /* 0x000fea0003800000 */
.L_x_2:
[----:B------:R-:W-:-:S00]  /*01a0*/  BRA `(.L_x_2) ;  /* 0xfffffffc00fc7947 */ /* 0x000fc0000383ffff */
[----:B------:R-:W-:-:S00]  /*01b0*/  NOP ;  /* 0x0000000000007918 */ /* 0x000fc00000000000 */
        /* <DEDUP_REMOVED lines=12> */
.L_x_3:


//--------------------- .nv.constant0.triton_poi_fused_relu_sub_0 --------------------------
	.section	.nv.constant0.triton_poi_fused_relu_sub_0,"a",@progbits
	.sectionflags	@""
	.align	4
.nv.constant0.triton_poi_fused_relu_sub_0:
	.zero		548
